	.headerflags	@"EF_CUDA_TEXMODE_UNIFIED EF_CUDA_64BIT_ADDRESS EF_CUDA_ACCELERATORS EF_CUDA_SM90 EF_CUDA_VIRTUAL_SM(EF_CUDA_SM90)"
	.elftype	@"ET_EXEC"


//--------------------- .nv.info                  --------------------------
	.section	.nv.info,"",@"SHT_CUDA_INFO"
	.align	4


	//----- nvinfo : EIATTR_REGCOUNT
	.align		4
        /*0000*/ 	.byte	0x04, 0x2f
        /*0002*/ 	.short	(.L_1 - .L_0)
	.align		4
.L_0:
        /*0004*/ 	.word	index@(triton_poi_fused_convolution_leaky_relu_mul_18)
        /*0008*/ 	.word	0x0000000e


	//----- nvinfo : EIATTR_MIN_STACK_SIZE
	.align		4
.L_1:
        /*000c*/ 	.byte	0x04, 0x12
        /*000e*/ 	.short	(.L_3 - .L_2)
	.align		4
.L_2:
        /*0010*/ 	.word	index@(triton_poi_fused_convolution_leaky_relu_mul_18)
        /*0014*/ 	.word	0x00000000


	//----- nvinfo : EIATTR_FRAME_SIZE
	.align		4
.L_3:
        /*0018*/ 	.byte	0x04, 0x11
        /*001a*/ 	.short	(.L_5 - .L_4)
	.align		4
.L_4:
        /*001c*/ 	.word	index@(triton_poi_fused_convolution_leaky_relu_mul_18)
        /*0020*/ 	.word	0x00000000


	//----- nvinfo : EIATTR_MIN_STACK_SIZE
	.align		4
.L_5:
        /*0024*/ 	.byte	0x04, 0x12
        /*0026*/ 	.short	(.L_7 - .L_6)
	.align		4
.L_6:
        /*0028*/ 	.word	index@(triton_poi_fused_convolution_leaky_relu_mul_18)
        /*002c*/ 	.word	0x00000000
.L_7:


//--------------------- .nv.info.triton_poi_fused_convolution_leaky_relu_mul_18 --------------------------
	.section	.nv.info.triton_poi_fused_convolution_leaky_relu_mul_18,"",@"SHT_CUDA_INFO"
	.sectionflags	@""
	.align	4


	//----- nvinfo : EIATTR_CUDA_API_VERSION
	.align		4
        /*0000*/ 	.byte	0x04, 0x37
        /*0002*/ 	.short	(.L_9 - .L_8)
.L_8:
        /*0004*/ 	.word	0x0000007c


	//----- nvinfo : EIATTR_KPARAM_INFO
	.align		4
.L_9:
        /*0008*/ 	.byte	0x04, 0x17
        /*000a*/ 	.short	(.L_11 - .L_10)
.L_10:
        /*000c*/ 	.word	0x00000000
        /*0010*/ 	.short	0x0003
        /*0012*/ 	.short	0x0018
        /*0014*/ 	.byte	0x00, 0xf0, 0x11, 0x00


	//----- nvinfo : EIATTR_KPARAM_INFO
	.align		4
.L_11:
        /*0018*/ 	.byte	0x04, 0x17
        /*001a*/ 	.short	(.L_13 - .L_12)
.L_12:
        /*001c*/ 	.word	0x00000000
        /*0020*/ 	.short	0x0002
        /*0022*/ 	.short	0x0010
        /*0024*/ 	.byte	0x00, 0xf4, 0x21, 0x00


	//----- nvinfo : EIATTR_KPARAM_INFO
	.align		4
.L_13:
        /*0028*/ 	.byte	0x04, 0x17
        /*002a*/ 	.short	(.L_15 - .L_14)
.L_14:
        /*002c*/ 	.word	0x00000000
        /*0030*/ 	.short	0x0001
        /*0032*/ 	.short	0x0008
        /*0034*/ 	.byte	0x00, 0xf4, 0x21, 0x00


	//----- nvinfo : EIATTR_KPARAM_INFO
	.align		4
.L_15:
        /*0038*/ 	.byte	0x04, 0x17
        /*003a*/ 	.short	(.L_17 - .L_16)
.L_16:
        /*003c*/ 	.word	0x00000000
        /*0040*/ 	.short	0x0000
        /*0042*/ 	.short	0x0000
        /*0044*/ 	.byte	0x00, 0xf4, 0x21, 0x00


	//----- nvinfo : EIATTR_SPARSE_MMA_MASK
	.align		4
.L_17:
        /*0048*/ 	.byte	0x03, 0x50
        /*004a*/ 	.short	0x0000


	//----- nvinfo : EIATTR_MAXREG_COUNT
	.align		4
        /*004c*/ 	.byte	0x03, 0x1b
        /*004e*/ 	.short	0x00ff


	//----- nvinfo : EIATTR_EXIT_INSTR_OFFSETS
	.align		4
        /*0050*/ 	.byte	0x04, 0x1c
        /*0052*/ 	.short	(.L_19 - .L_18)


	//   ....[0]....
.L_18:
        /*0054*/ 	.word	0x00000220


	//----- nvinfo : EIATTR_REQNTID
	.align		4
.L_19:
        /*0058*/ 	.byte	0x04, 0x10
        /*005a*/ 	.short	(.L_21 - .L_20)
.L_20:
        /*005c*/ 	.word	0x00000100
        /*0060*/ 	.word	0x00000001
        /*0064*/ 	.word	0x00000001


	//----- nvinfo : EIATTR_CBANK_PARAM_SIZE
	.align		4
.L_21:
        /*0068*/ 	.byte	0x03, 0x19
        /*006a*/ 	.short	0x001c


	//----- nvinfo : EIATTR_PARAM_CBANK
	.align		4
        /*006c*/ 	.byte	0x04, 0x0a
        /*006e*/ 	.short	(.L_23 - .L_22)
	.align		4
.L_22:
        /*0070*/ 	.word	index@(.nv.constant0.triton_poi_fused_convolution_leaky_relu_mul_18)
        /*0074*/ 	.short	0x0210
        /*0076*/ 	.short	0x001c


	//----- nvinfo : EIATTR_SW_WAR
	.align		4
.L_23:
        /*0078*/ 	.byte	0x04, 0x36
        /*007a*/ 	.short	(.L_25 - .L_24)
.L_24:
        /*007c*/ 	.word	0x00000008
.L_25:


//--------------------- .nv.callgraph             --------------------------
	.section	.nv.callgraph,"",@"SHT_CUDA_CALLGRAPH"
	.align	4
	.sectionentsize	8
	.align		4
        /*0000*/ 	.word	0x00000000
	.align		4
        /*0004*/ 	.word	0xffffffff
	.align		4
        /*0008*/ 	.word	0x00000000
	.align		4
        /*000c*/ 	.word	0xfffffffe
	.align		4
        /*0010*/ 	.word	0x00000000
	.align		4
        /*0014*/ 	.word	0xfffffffd
	.align		4
        /*0018*/ 	.word	0x00000000
	.align		4
        /*001c*/ 	.word	0xfffffffc


//--------------------- .text.triton_poi_fused_convolution_leaky_relu_mul_18 --------------------------
	.section	.text.triton_poi_fused_convolution_leaky_relu_mul_18,"ax",@progbits
	.align	128
        .global         triton_poi_fused_convolution_leaky_relu_mul_18
        .type           triton_poi_fused_convolution_leaky_relu_mul_18,@function
        .size           triton_poi_fused_convolution_leaky_relu_mul_18,(.L_x_1 - triton_poi_fused_convolution_leaky_relu_mul_18)
        .other          triton_poi_fused_convolution_leaky_relu_mul_18,@"STO_CUDA_ENTRY STV_DEFAULT"
triton_poi_fused_convolution_leaky_relu_mul_18:
.text.triton_poi_fused_convolution_leaky_relu_mul_18:
[----:B------:R-:W-:Y:S01]  /*0000*/  LDC R1, c[0x0][0x28] ;  /* 0x00000a00ff017b82 */ /* 0x000fe20000000800 */
[----:B------:R-:W1:Y:S07]  /*0010*/  S2R R0, SR_TID.X ;  /* 0x0000000000007919 */ /* 0x000e6e0000002100 */
[----:B------:R-:W2:Y:S01]  /*0020*/  LDC.64 R4, c[0x0][0x218] ;  /* 0x00008600ff047b82 */ /* 0x000ea20000000a00 */
[----:B------:R-:W-:Y:S01]  /*0030*/  ULDC.64 UR4, c[0x0][0x208] ;  /* 0x0000820000047ab9 */ /* 0x000fe20000000a00 */
[----:B------:R-:W-:Y:S01]  /*0040*/  ULDC.64 UR6, c[0x0][0x220] ;  /* 0x0000880000067ab9 */ /* 0x000fe20000000a00 */
[----:B------:R-:W3:Y:S05]  /*0050*/  S2R R7, SR_CTAID.X ;  /* 0x0000000000077919 */ /* 0x000eea0000002500 */
[----:B------:R-:W4:Y:S01]  /*0060*/  LDC.64 R2, c[0x0][0x210] ;  /* 0x00008400ff027b82 */ /* 0x000f220000000a00 */
[----:B-1----:R-:W-:Y:S01]  /*0070*/  IMAD.SHL.U32 R0, R0, 0x2, RZ ;  /* 0x0000000200007824 */ /* 0x002fe200078e00ff */
[----:B---3--:R-:W-:-:S04]  /*0080*/  SHF.R.S32.HI R6, RZ, 0x16, R7 ;  /* 0x00000016ff067819 */ /* 0x008fc80000011407 */
[----:B------:R-:W-:-:S05]  /*0090*/  LOP3.LUT R0, R0, 0x1fe, RZ, 0xc0, !PT ;  /* 0x000001fe00007812 */ /* 0x000fca00078ec0ff */
[----:B------:R-:W-:Y:S01]  /*00a0*/  IMAD R7, R7, 0x200, R0 ;  /* 0x0000020007077824 */ /* 0x000fe200078e0200 */
[----:B------:R-:W-:-:S03]  /*00b0*/  SGXT R0, R6, 0x1 ;  /* 0x000000010600781a */ /* 0x000fc60000000200 */
[----:B----4-:R-:W-:Y:S01]  /*00c0*/  IMAD.WIDE R2, R7, 0x4, R2 ;  /* 0x0000000407027825 */ /* 0x010fe200078e0202 */
[----:B------:R-:W-:-:S04]  /*00d0*/  LEA.HI R0, R0, R7, RZ, 0x9 ;  /* 0x0000000700007211 */ /* 0x000fc800078f48ff */
[----:B------:R-:W-:-:S04]  /*00e0*/  LOP3.LUT R0, R0, 0xfffffe00, RZ, 0xc0, !PT ;  /* 0xfffffe0000007812 */ /* 0x000fc800078ec0ff */
[----:B------:R-:W-:-:S05]  /*00f0*/  IADD3 R9, R7, -R0, RZ ;  /* 0x8000000007097210 */ /* 0x000fca0007ffe0ff */
[----:B--2---:R-:W-:Y:S02]  /*0100*/  IMAD.WIDE R4, R9, 0x4, R4 ;  /* 0x0000000409047825 */ /* 0x004fe400078e0204 */
[----:B------:R-:W2:Y:S04]  /*0110*/  LDG.E.64 R8, desc[UR4][R2.64] ;  /* 0x0000000402087981 */ /* 0x000ea8000c1e1b00 */
[----:B------:R-:W2:Y:S01]  /*0120*/  LDG.E.EL.64 R4, desc[UR4][R4.64] ;  /* 0x0000000404047981 */ /* 0x000ea2000c2e1b00 */
[----:B------:R-:W-:-:S04]  /*0130*/  IADD3 R6, P2, R7, UR6, RZ ;  /* 0x0000000607067c10 */ /* 0x000fc8000ff5e0ff */
[----:B------:R-:W-:Y:S02]  /*0140*/  LEA.HI.X.SX32 R7, R7, UR7, 0x1, P2 ;  /* 0x0000000707077c11 */ /* 0x000fe400090f0eff */
[C---:B--2---:R-:W-:Y:S01]  /*0150*/  FSETP.GT.AND P1, PT, R8.reuse, -R4, PT ;  /* 0x800000040800720b */ /* 0x044fe20003f24000 */
[----:B------:R-:W-:Y:S01]  /*0160*/  FADD R8, R8, R4 ;  /* 0x0000000408087221 */ /* 0x000fe20000000000 */
[C---:B------:R-:W-:Y:S01]  /*0170*/  FSETP.GT.AND P0, PT, R9.reuse, -R5, PT ;  /* 0x800000050900720b */ /* 0x040fe20003f04000 */
[----:B------:R-:W-:Y:S01]  /*0180*/  FADD R9, R9, R5 ;  /* 0x0000000509097221 */ /* 0x000fe20000000000 */
[----:B------:R-:W-:Y:S02]  /*0190*/  SEL R0, RZ, 0x1, !P1 ;  /* 0x00000001ff007807 */ /* 0x000fe40004800000 */
[----:B------:R-:W-:-:S05]  /*01a0*/  SEL R11, RZ, 0x100, !P0 ;  /* 0x00000100ff0b7807 */ /* 0x000fca0004000000 */
[----:B------:R-:W-:Y:S02]  /*01b0*/  IMAD.IADD R11, R0, 0x1, R11 ;  /* 0x00000001000b7824 */ /* 0x000fe400078e020b */
[----:B------:R-:W-:Y:S02]  /*01c0*/  @!P1 FMUL R8, R8, 0.20000000298023223877 ;  /* 0x3e4ccccd08089820 */ /* 0x000fe40000400000 */
[----:B------:R-:W-:Y:S01]  /*01d0*/  @!P0 FMUL R9, R9, 0.20000000298023223877 ;  /* 0x3e4ccccd09098820 */ /* 0x000fe20000400000 */
[----:B------:R-:W-:Y:S01]  /*01e0*/  STG.E.U16 desc[UR4][R6.64], R11 ;  /* 0x0000000b06007986 */ /* 0x000fe2000c101504 */
[----:B------:R-:W-:Y:S02]  /*01f0*/  FMUL R8, R8, 1.4142135381698608398 ;  /* 0x3fb504f308087820 */ /* 0x000fe40000400000 */
[----:B------:R-:W-:-:S05]  /*0200*/  FMUL R9, R9, 1.4142135381698608398 ;  /* 0x3fb504f309097820 */ /* 0x000fca0000400000 */
[----:B------:R-:W-:Y:S01]  /*0210*/  STG.E.64 desc[UR4][R2.64], R8 ;  /* 0x0000000802007986 */ /* 0x000fe2000c101b04 */
[----:B------:R-:W-:Y:S05]  /*0220*/  EXIT ;  /* 0x000000000000794d */ /* 0x000fea0003800000 */
.L_x_0:
[----:B------:R-:W-:-:S00]  /*0230*/  BRA `(.L_x_0) ;  /* 0xfffffffc00fc7947 */ /* 0x000fc0000383ffff */
[----:B------:R-:W-:-:S00]  /*0240*/  NOP ;  /* 0x0000000000007918 */ /* 0x000fc00000000000 */
        /* <DEDUP_REMOVED lines=11> */
.L_x_1:


//--------------------- .nv.constant0.triton_poi_fused_convolution_leaky_relu_mul_18 --------------------------
	.section	.nv.constant0.triton_poi_fused_convolution_leaky_relu_mul_18,"a",@progbits
	.sectionflags	@""
	.align	4
.nv.constant0.triton_poi_fused_convolution_leaky_relu_mul_18:
	.zero		556
